//
// Generated by NVIDIA NVVM Compiler
//
// Compiler Build ID: CL-36424714
// Cuda compilation tools, release 13.0, V13.0.88
// Based on NVVM 20.0.0
//

.version 9.0
.target sm_100
.address_size 64

	// .globl	_Z18f_jocobiRelaxationPfS_i
.extern .func  (.param .b32 func_retval0) vprintf
(
	.param .b64 vprintf_param_0,
	.param .b64 vprintf_param_1
)
;
// _ZZ18f_jocobiRelaxationPfS_iE5block has been demoted
.global .align 1 .b8 $str[7] = {101, 100, 103, 101, 32, 10};
.global .align 1 .b8 $str$1[9] = {99, 101, 110, 116, 101, 114, 32, 10};

.visible .entry _Z18f_jocobiRelaxationPfS_i(
	.param .u64 .ptr .align 1 _Z18f_jocobiRelaxationPfS_i_param_0,
	.param .u64 .ptr .align 1 _Z18f_jocobiRelaxationPfS_i_param_1,
	.param .u32 _Z18f_jocobiRelaxationPfS_i_param_2
)
{
	.reg .pred 	%p<19>;
	.reg .b32 	%r<51>;
	.reg .b32 	%f<24>;
	.reg .b64 	%rd<23>;
	// demoted variable
	.shared .align 4 .b8 _ZZ18f_jocobiRelaxationPfS_iE5block[4096];
	ld.param.u64 	%rd4, [_Z18f_jocobiRelaxationPfS_i_param_0];
	ld.param.u64 	%rd5, [_Z18f_jocobiRelaxationPfS_i_param_1];
	ld.param.u32 	%r13, [_Z18f_jocobiRelaxationPfS_i_param_2];
	cvta.to.global.u64 	%rd1, %rd4;
	cvta.to.global.u64 	%rd2, %rd5;
	mov.u32 	%r14, %ctaid.x;
	mov.u32 	%r1, %ntid.x;
	mov.u32 	%r2, %tid.x;
	mad.lo.s32 	%r3, %r14, %r1, %r2;
	mov.u32 	%r15, %ctaid.y;
	mov.u32 	%r4, %ntid.y;
	mov.u32 	%r5, %tid.y;
	mad.lo.s32 	%r6, %r15, %r4, %r5;
	mov.u32 	%r16, %ctaid.z;
	mov.u32 	%r7, %ntid.z;
	mov.u32 	%r8, %tid.z;
	mad.lo.s32 	%r9, %r16, %r7, %r8;
	mad.lo.s32 	%r17, %r8, %r4, %r5;
	mad.lo.s32 	%r10, %r17, %r1, %r2;
	mad.lo.s32 	%r18, %r13, %r9, %r6;
	mad.lo.s32 	%r11, %r18, %r13, %r3;
	mul.wide.s32 	%rd6, %r11, 4;
	add.s64 	%rd3, %rd2, %rd6;
	ld.global.f32 	%f1, [%rd3];
	shl.b32 	%r19, %r10, 2;
	mov.u32 	%r20, _ZZ18f_jocobiRelaxationPfS_iE5block;
	add.s32 	%r12, %r20, %r19;
	st.shared.f32 	[%r12], %f1;
	bar.sync 	0;
	max.s32 	%r21, %r3, %r6;
	max.s32 	%r22, %r9, %r21;
	setp.gt.s32 	%p1, %r22, %r13;
	@%p1 bra 	$L__BB0_8;
	add.s32 	%r23, %r13, -1;
	setp.ge.s32 	%p2, %r22, %r23;
	setp.lt.s32 	%p3, %r3, 1;
	or.pred  	%p4, %p3, %p2;
	setp.eq.s32 	%p5, %r6, 0;
	or.pred  	%p6, %p5, %p4;
	setp.eq.s32 	%p7, %r9, 0;
	or.pred  	%p8, %p7, %p6;
	@%p8 bra 	$L__BB0_8;
	add.s32 	%r27, %r1, -2;
	setp.ge.u32 	%p9, %r2, %r27;
	min.u32 	%r28, %r2, %r5;
	setp.lt.u32 	%p10, %r28, 2;
	or.pred  	%p11, %p10, %p9;
	@%p11 bra 	$L__BB0_4;
	add.s32 	%r29, %r4, -2;
	setp.lt.u32 	%p12, %r5, %r29;
	setp.gt.u32 	%p13, %r8, 1;
	add.s32 	%r31, %r7, -2;
	setp.lt.u32 	%p14, %r8, %r31;
	and.pred  	%p15, %p12, %p14;
	and.pred  	%p16, %p15, %p13;
	@%p16 bra 	$L__BB0_6;
$L__BB0_4:
	ld.global.f32 	%f13, [%rd3+4];
	ld.global.f32 	%f14, [%rd3+-4];
	add.f32 	%f15, %f13, %f14;
	mul.wide.s32 	%rd11, %r13, 4;
	add.s64 	%rd12, %rd3, %rd11;
	ld.global.f32 	%f16, [%rd12];
	add.f32 	%f17, %f15, %f16;
	sub.s32 	%r46, %r11, %r13;
	mul.wide.s32 	%rd13, %r46, 4;
	add.s64 	%rd14, %rd2, %rd13;
	ld.global.f32 	%f18, [%rd14];
	add.f32 	%f19, %f17, %f18;
	mul.lo.s32 	%r47, %r13, %r13;
	mul.wide.u32 	%rd15, %r47, 4;
	add.s64 	%rd16, %rd3, %rd15;
	ld.global.f32 	%f20, [%rd16];
	add.f32 	%f21, %f19, %f20;
	sub.s32 	%r48, %r11, %r47;
	mul.wide.s32 	%rd17, %r48, 4;
	add.s64 	%rd18, %rd2, %rd17;
	ld.global.f32 	%f22, [%rd18];
	add.f32 	%f23, %f21, %f22;
	add.s64 	%rd20, %rd1, %rd6;
	st.global.f32 	[%rd20], %f23;
	setp.ne.s32 	%p18, %r11, 141;
	@%p18 bra 	$L__BB0_8;
	mov.u64 	%rd21, $str;
	cvta.global.u64 	%rd22, %rd21;
	{ // callseq 1, 0
	.param .b64 param0;
	st.param.b64 	[param0], %rd22;
	.param .b64 param1;
	st.param.b64 	[param1], 0;
	.param .b32 retval0;
	call.uni (retval0), 
	vprintf, 
	(
	param0, 
	param1
	);
	ld.param.b32 	%r49, [retval0];
	} // callseq 1
	bra.uni 	$L__BB0_8;
$L__BB0_6:
	ld.shared.f32 	%f2, [%r12+4];
	ld.shared.f32 	%f3, [%r12+-4];
	add.f32 	%f4, %f2, %f3;
	shl.b32 	%r32, %r1, 2;
	add.s32 	%r33, %r12, %r32;
	ld.shared.f32 	%f5, [%r33];
	add.f32 	%f6, %f4, %f5;
	sub.s32 	%r34, %r10, %r1;
	shl.b32 	%r35, %r34, 2;
	add.s32 	%r37, %r20, %r35;
	ld.shared.f32 	%f7, [%r37];
	add.f32 	%f8, %f6, %f7;
	mul.lo.s32 	%r38, %r1, %r4;
	shl.b32 	%r39, %r38, 2;
	add.s32 	%r40, %r12, %r39;
	ld.shared.f32 	%f9, [%r40];
	add.f32 	%f10, %f8, %f9;
	sub.s32 	%r41, %r10, %r38;
	shl.b32 	%r42, %r41, 2;
	add.s32 	%r43, %r20, %r42;
	ld.shared.f32 	%f11, [%r43];
	add.f32 	%f12, %f10, %f11;
	add.s64 	%rd8, %rd1, %rd6;
	st.global.f32 	[%rd8], %f12;
	setp.ne.s32 	%p17, %r11, 141;
	@%p17 bra 	$L__BB0_8;
	mov.u64 	%rd9, $str$1;
	cvta.global.u64 	%rd10, %rd9;
	{ // callseq 0, 0
	.param .b64 param0;
	st.param.b64 	[param0], %rd10;
	.param .b64 param1;
	st.param.b64 	[param1], 0;
	.param .b32 retval0;
	call.uni (retval0), 
	vprintf, 
	(
	param0, 
	param1
	);
	ld.param.b32 	%r44, [retval0];
	} // callseq 0
$L__BB0_8:
	ret;

}


// ===== COMPILED SASS (sm_100) =====

	.target	sm_100

	.elftype	@"ET_EXEC"


//--------------------- .note.nv.tkinfo           --------------------------
	.section	.note.nv.tkinfo,"",@"SHT_NOTE"
	.sectionflags	@"SHF_NOTE_NV_TKINFO"
	.tkinfo
        /*0018*/ 	.word	0x00000002
        /*0030*/ 	.string	""
        /*0030*/ 	.string	"ptxas"
        /*0030*/ 	.string	"Cuda compilation tools, release 13.0, V13.0.88"
        /*0030*/ 	.string	"Build cuda_13.0.r13.0/compiler.36424714_0"
        /*0030*/ 	.string	"-arch sm_100 -m 64 "



//--------------------- .note.nv.cuinfo           --------------------------
	.section	.note.nv.cuinfo,"",@"SHT_NOTE"
	.sectionflags	@"SHF_NOTE_NV_CUINFO"
        /*0018*/ 	.short	0x0002
        /*001a*/ 	.short	0x0064
        /*001c*/ 	.short	0x0082
	.zero		2


//--------------------- .nv.info                  --------------------------
	.section	.nv.info,"",@"SHT_CUDA_INFO"
	.align	4


	//----- nvinfo : EIATTR_REGCOUNT
	.align		4
        /*0000*/ 	.byte	0x04, 0x2f
        /*0002*/ 	.short	(.L_3 - .L_2)
	.align		4
.L_2:
        /*0004*/ 	.word	index@(_Z18f_jocobiRelaxationPfS_i)
        /*0008*/ 	.word	0x00000018


	//----- nvinfo : EIATTR_FRAME_SIZE
	.align		4
.L_3:
        /*000c*/ 	.byte	0x04, 0x11
        /*000e*/ 	.short	(.L_5 - .L_4)
	.align		4
.L_4:
        /*0010*/ 	.word	index@(_Z18f_jocobiRelaxationPfS_i)
        /*0014*/ 	.word	0x00000000


	//----- nvinfo : EIATTR_MIN_STACK_SIZE
	.align		4
.L_5:
        /*0018*/ 	.byte	0x04, 0x12
        /*001a*/ 	.short	(.L_7 - .L_6)
	.align		4
.L_6:
        /*001c*/ 	.word	index@(_Z18f_jocobiRelaxationPfS_i)
        /*0020*/ 	.word	0x00000000
.L_7:


//--------------------- .nv.compat                --------------------------
	.section	.nv.compat,"",@"SHT_CUDA_COMPAT_INFO"
	.align	4
        /*0000*/ 	.byte	0x02, 0x09, 0x00, 0x00, 0x02, 0x02, 0x01, 0x00, 0x02, 0x05, 0x05, 0x00, 0x03, 0x07, 0x01, 0x01
        /*0010*/ 	.byte	0x02, 0x03, 0x00, 0x00, 0x02, 0x06, 0x01, 0x00, 0x04, 0x0b, 0x08, 0x00, 0x09, 0x00, 0x00, 0x00
        /*0020*/ 	.byte	0x00, 0x00, 0x00, 0x00


//--------------------- .nv.info._Z18f_jocobiRelaxationPfS_i --------------------------
	.section	.nv.info._Z18f_jocobiRelaxationPfS_i,"",@"SHT_CUDA_INFO"
	.sectionflags	@""
	.align	4


	//----- nvinfo : EIATTR_CUDA_API_VERSION
	.align		4
        /*0000*/ 	.byte	0x04, 0x37
        /*0002*/ 	.short	(.L_9 - .L_8)
.L_8:
        /*0004*/ 	.word	0x00000082


	//----- nvinfo : EIATTR_KPARAM_INFO
	.align		4
.L_9:
        /*0008*/ 	.byte	0x04, 0x17
        /*000a*/ 	.short	(.L_11 - .L_10)
.L_10:
        /*000c*/ 	.word	0x00000000
        /*0010*/ 	.short	0x0002
        /*0012*/ 	.short	0x0010
        /*0014*/ 	.byte	0x00, 0xf0, 0x11, 0x00


	//----- nvinfo : EIATTR_KPARAM_INFO
	.align		4
.L_11:
        /*0018*/ 	.byte	0x04, 0x17
        /*001a*/ 	.short	(.L_13 - .L_12)
.L_12:
        /*001c*/ 	.word	0x00000000
        /*0020*/ 	.short	0x0001
        /*0022*/ 	.short	0x0008
        /*0024*/ 	.byte	0x00, 0xf5, 0x21, 0x00


	//----- nvinfo : EIATTR_KPARAM_INFO
	.align		4
.L_13:
        /*0028*/ 	.byte	0x04, 0x17
        /*002a*/ 	.short	(.L_15 - .L_14)
.L_14:
        /*002c*/ 	.word	0x00000000
        /*0030*/ 	.short	0x0000
        /*0032*/ 	.short	0x0000
        /*0034*/ 	.byte	0x00, 0xf5, 0x21, 0x00


	//----- nvinfo : EIATTR_SPARSE_MMA_MASK
	.align		4
.L_15:
        /*0038*/ 	.byte	0x03, 0x50
        /*003a*/ 	.short	0x0000


	//----- nvinfo : EIATTR_MAXREG_COUNT
	.align		4
        /*003c*/ 	.byte	0x03, 0x1b
        /*003e*/ 	.short	0x00ff


	//----- nvinfo : EIATTR_NUM_BARRIERS
	.align		4
        /*0040*/ 	.byte	0x02, 0x4c
        /*0042*/ 	.byte	0x01
	.zero		1


	//----- nvinfo : EIATTR_EXTERNS
	.align		4
        /*0044*/ 	.byte	0x04, 0x0f
        /*0046*/ 	.short	(.L_17 - .L_16)


	//   ....[0]....
	.align		4
.L_16:
        /*0048*/ 	.word	index@(vprintf)


	//----- nvinfo : EIATTR_MERCURY_ISA_VERSION
	.align		4
.L_17:
        /*004c*/ 	.byte	0x03, 0x5f
        /*004e*/ 	.short	0x0101


	//----- nvinfo : EIATTR_VRC_CTA_INIT_COUNT
	.align		4
        /*0050*/ 	.byte	0x02, 0x4a
	.zero		1
	.zero		1


	//----- nvinfo : EIATTR_SYSCALL_OFFSETS
	.align		4
        /*0054*/ 	.byte	0x04, 0x46
        /*0056*/ 	.short	(.L_19 - .L_18)


	//   ....[0]....
.L_18:
        /*0058*/ 	.word	0x00000500


	//   ....[1]....
        /*005c*/ 	.word	0x00000700


	//----- nvinfo : EIATTR_EXIT_INSTR_OFFSETS
	.align		4
.L_19:
        /*0060*/ 	.byte	0x04, 0x1c
        /*0062*/ 	.short	(.L_21 - .L_20)


	//   ....[0]....
.L_20:
        /*0064*/ 	.word	0x000001e0


	//   ....[1]....
        /*0068*/ 	.word	0x00000240


	//   ....[2]....
        /*006c*/ 	.word	0x00000480


	//   ....[3]....
        /*0070*/ 	.word	0x00000510


	//   ....[4]....
        /*0074*/ 	.word	0x00000680


	//   ....[5]....
        /*0078*/ 	.word	0x00000710


	//----- nvinfo : EIATTR_CRS_STACK_SIZE
	.align		4
.L_21:
        /*007c*/ 	.byte	0x04, 0x1e
        /*007e*/ 	.short	(.L_23 - .L_22)
.L_22:
        /*0080*/ 	.word	0x00000000


	//----- nvinfo : EIATTR_CBANK_PARAM_SIZE
	.align		4
.L_23:
        /*0084*/ 	.byte	0x03, 0x19
        /*0086*/ 	.short	0x0014


	//----- nvinfo : EIATTR_PARAM_CBANK
	.align		4
        /*0088*/ 	.byte	0x04, 0x0a
        /*008a*/ 	.short	(.L_25 - .L_24)
	.align		4
.L_24:
        /*008c*/ 	.word	index@(.nv.constant0._Z18f_jocobiRelaxationPfS_i)
        /*0090*/ 	.short	0x0380
        /*0092*/ 	.short	0x0014


	//----- nvinfo : EIATTR_SW_WAR
	.align		4
.L_25:
        /*0094*/ 	.byte	0x04, 0x36
        /*0096*/ 	.short	(.L_27 - .L_26)
.L_26:
        /*0098*/ 	.word	0x00000008
.L_27:


//--------------------- .nv.callgraph             --------------------------
	.section	.nv.callgraph,"",@"SHT_CUDA_CALLGRAPH"
	.align	4
	.sectionentsize	8
	.align		4
        /*0000*/ 	.word	0x00000000
	.align		4
        /*0004*/ 	.word	0xffffffff
	.align		4
        /*0008*/ 	.word	index@(_Z18f_jocobiRelaxationPfS_i)
	.align		4
        /*000c*/ 	.word	index@(vprintf)
	.align		4
        /*0010*/ 	.word	0x00000000
	.align		4
        /*0014*/ 	.word	0xfffffffe
	.align		4
        /*0018*/ 	.word	0x00000000
	.align		4
        /*001c*/ 	.word	0xfffffffd
	.align		4
        /*0020*/ 	.word	0x00000000
	.align		4
        /*0024*/ 	.word	0xfffffffc


//--------------------- .nv.constant4             --------------------------
	.section	.nv.constant4,"a",@progbits
	.align	8
	.align		8
.nv.constant4:
        /*0000*/ 	.dword	vprintf
	.align		8
        /*0008*/ 	.dword	$str
	.align		8
        /*0010*/ 	.dword	$str$1


//--------------------- .text._Z18f_jocobiRelaxationPfS_i --------------------------
	.section	.text._Z18f_jocobiRelaxationPfS_i,"ax",@progbits
	.align	128
        .global         _Z18f_jocobiRelaxationPfS_i
        .type           _Z18f_jocobiRelaxationPfS_i,@function
        .size           _Z18f_jocobiRelaxationPfS_i,(.L_x_6 - _Z18f_jocobiRelaxationPfS_i)
        .other          _Z18f_jocobiRelaxationPfS_i,@"STO_CUDA_ENTRY STV_DEFAULT"
_Z18f_jocobiRelaxationPfS_i:
.text._Z18f_jocobiRelaxationPfS_i:
[----:B------:R-:W0:Y:S01]  /*0000*/  LDC R1, c[0x0][0x37c] ;  /* 0x0000df00ff017b82 */ /* 0x000e220000000800 */
[----:B------:R-:W1:Y:S07]  /*0010*/  S2R R19, SR_TID.Y ;  /* 0x0000000000137919 */ /* 0x000e6e0000002200 */
[----:B------:R-:W2:Y:S01]  /*0020*/  LDC R9, c[0x0][0x360] ;  /* 0x0000d800ff097b82 */ /* 0x000ea20000000800 */
[----:B------:R-:W3:Y:S01]  /*0030*/  LDCU.64 UR36, c[0x0][0x358] ;  /* 0x00006b00ff2477ac */ /* 0x000ee20008000a00 */
[----:B------:R-:W4:Y:S01]  /*0040*/  S2R R21, SR_TID.Z ;  /* 0x0000000000157919 */ /* 0x000f220000002300 */
[----:B------:R-:W2:Y:S05]  /*0050*/  S2R R16, SR_TID.X ;  /* 0x0000000000107919 */ /* 0x000eaa0000002100 */
[----:B------:R-:W1:Y:S08]  /*0060*/  LDC R10, c[0x0][0x364] ;  /* 0x0000d900ff0a7b82 */ /* 0x000e700000000800 */
[----:B------:R-:W1:Y:S08]  /*0070*/  S2UR UR5, SR_CTAID.Y ;  /* 0x00000000000579c3 */ /* 0x000e700000002600 */
[----:B------:R-:W4:Y:S08]  /*0080*/  S2UR UR6, SR_CTAID.Z ;  /* 0x00000000000679c3 */ /* 0x000f300000002700 */
[----:B------:R-:W4:Y:S08]  /*0090*/  LDC R18, c[0x0][0x368] ;  /* 0x0000da00ff127b82 */ /* 0x000f300000000800 */
[----:B------:R-:W2:Y:S01]  /*00a0*/  S2UR UR4, SR_CTAID.X ;  /* 0x00000000000479c3 */ /* 0x000ea20000002500 */
[----:B-1----:R-:W-:-:S07]  /*00b0*/  IMAD R12, R10, UR5, R19 ;  /* 0x000000050a0c7c24 */ /* 0x002fce000f8e0213 */
[----:B------:R-:W1:Y:S08]  /*00c0*/  LDC R6, c[0x0][0x390] ;  /* 0x0000e400ff067b82 */ /* 0x000e700000000800 */
[----:B------:R-:W5:Y:S01]  /*00d0*/  LDC.64 R2, c[0x0][0x388] ;  /* 0x0000e200ff027b82 */ /* 0x000f620000000a00 */
[----:B----4-:R-:W-:Y:S02]  /*00e0*/  IMAD R13, R18, UR6, R21 ;  /* 0x00000006120d7c24 */ /* 0x010fe4000f8e0215 */
[----:B--2---:R-:W-:-:S02]  /*00f0*/  IMAD R11, R9, UR4, R16 ;  /* 0x00000004090b7c24 */ /* 0x004fc4000f8e0210 */
[----:B-1----:R-:W-:-:S04]  /*0100*/  IMAD R7, R13, R6, R12 ;  /* 0x000000060d077224 */ /* 0x002fc800078e020c */
[----:B------:R-:W-:-:S04]  /*0110*/  IMAD R7, R7, R6, R11 ;  /* 0x0000000607077224 */ /* 0x000fc800078e020b */
[----:B-----5:R-:W-:-:S05]  /*0120*/  IMAD.WIDE R4, R7, 0x4, R2 ;  /* 0x0000000407047825 */ /* 0x020fca00078e0202 */
[----:B---3--:R-:W2:Y:S01]  /*0130*/  LDG.E R15, desc[UR36][R4.64] ;  /* 0x00000024040f7981 */ /* 0x008ea2000c1e1900 */
[----:B------:R-:W1:Y:S01]  /*0140*/  S2UR UR38, SR_CgaCtaId ;  /* 0x00000000002679c3 */ /* 0x000e620000008800 */
[----:B------:R-:W-:Y:S01]  /*0150*/  IMAD R0, R10, R21, R19 ;  /* 0x000000150a007224 */ /* 0x000fe200078e0213 */
[----:B------:R-:W-:Y:S01]  /*0160*/  UMOV UR4, 0x400 ;  /* 0x0000040000047882 */ /* 0x000fe20000000000 */
[----:B------:R-:W-:Y:S02]  /*0170*/  VIMNMX3 R17, R11, R12, R13, !PT ;  /* 0x0000000c0b11720f */ /* 0x000fe4000780010d */
[----:B------:R-:W-:Y:S02]  /*0180*/  IMAD R0, R0, R9, R16 ;  /* 0x0000000900007224 */ /* 0x000fe400078e0210 */
[----:B------:R-:W-:Y:S01]  /*0190*/  ISETP.GT.AND P0, PT, R17, R6, PT ;  /* 0x000000061100720c */ /* 0x000fe20003f04270 */
[----:B-1----:R-:W-:-:S06]  /*01a0*/  ULEA UR38, UR38, UR4, 0x18 ;  /* 0x0000000426267291 */ /* 0x002fcc000f8ec0ff */
[----:B------:R-:W-:-:S05]  /*01b0*/  LEA R8, R0, UR38, 0x2 ;  /* 0x0000002600087c11 */ /* 0x000fca000f8e10ff */
[----:B--2---:R1:W-:Y:S01]  /*01c0*/  STS [R8], R15 ;  /* 0x0000000f08007388 */ /* 0x0043e20000000800 */
[----:B------:R-:W-:Y:S06]  /*01d0*/  BAR.SYNC.DEFER_BLOCKING 0x0 ;  /* 0x0000000000007b1d */ /* 0x000fec0000010000 */
[----:B0-----:R-:W-:Y:S05]  /*01e0*/  @P0 EXIT ;  /* 0x000000000000094d */ /* 0x001fea0003800000 */
[----:B------:R-:W-:-:S04]  /*01f0*/  IADD3 R14, PT, PT, R6, -0x1, RZ ;  /* 0xffffffff060e7810 */ /* 0x000fc80007ffe0ff */
[----:B------:R-:W-:-:S04]  /*0200*/  ISETP.GE.AND P0, PT, R17, R14, PT ;  /* 0x0000000e1100720c */ /* 0x000fc80003f06270 */
[----:B------:R-:W-:-:S04]  /*0210*/  ISETP.LT.OR P0, PT, R11, 0x1, P0 ;  /* 0x000000010b00780c */ /* 0x000fc80000701670 */
[----:B------:R-:W-:-:S04]  /*0220*/  ISETP.EQ.OR P0, PT, R12, RZ, P0 ;  /* 0x000000ff0c00720c */ /* 0x000fc80000702670 */
[----:B------:R-:W-:-:S13]  /*0230*/  ISETP.EQ.OR P0, PT, R13, RZ, P0 ;  /* 0x000000ff0d00720c */ /* 0x000fda0000702670 */
[----:B------:R-:W-:Y:S05]  /*0240*/  @P0 EXIT ;  /* 0x000000000000094d */ /* 0x000fea0003800000 */
[----:B------:R-:W-:Y:S01]  /*0250*/  VIADD R11, R9, 0xfffffffe ;  /* 0xfffffffe090b7836 */ /* 0x000fe20000000000 */
[C---:B------:R-:W-:Y:S01]  /*0260*/  VIMNMX.U32 R12, PT, PT, R16.reuse, R19, PT ;  /* 0x00000013100c7248 */ /* 0x040fe20003fe0000 */
[----:B------:R-:W-:Y:S03]  /*0270*/  BSSY.RECONVERGENT B6, `(.L_x_0) ;  /* 0x000000a000067945 */ /* 0x000fe60003800200 */
[----:B------:R-:W-:-:S04]  /*0280*/  ISETP.GE.U32.AND P0, PT, R16, R11, PT ;  /* 0x0000000b1000720c */ /* 0x000fc80003f06070 */
[----:B------:R-:W-:-:S13]  /*0290*/  ISETP.LT.U32.OR P0, PT, R12, 0x2, P0 ;  /* 0x000000020c00780c */ /* 0x000fda0000701470 */
[----:B------:R-:W-:Y:S05]  /*02a0*/  @P0 BRA `(.L_x_1) ;  /* 0x0000000000180947 */ /* 0x000fea0003800000 */
[----:B------:R-:W-:Y:S01]  /*02b0*/  IADD3 R12, PT, PT, R18, -0x2, RZ ;  /* 0xfffffffe120c7810 */ /* 0x000fe20007ffe0ff */
[----:B------:R-:W-:Y:S01]  /*02c0*/  VIADD R11, R10, 0xfffffffe ;  /* 0xfffffffe0a0b7836 */ /* 0x000fe20000000000 */
[C---:B------:R-:W-:Y:S02]  /*02d0*/  ISETP.GT.U32.AND P1, PT, R21.reuse, 0x1, PT ;  /* 0x000000011500780c */ /* 0x040fe40003f24070 */
[----:B------:R-:W-:-:S04]  /*02e0*/  ISETP.GE.U32.AND P0, PT, R21, R12, PT ;  /* 0x0000000c1500720c */ /* 0x000fc80003f06070 */
[----:B------:R-:W-:-:S13]  /*02f0*/  ISETP.LT.U32.AND P0, PT, R19, R11, !P0 ;  /* 0x0000000b1300720c */ /* 0x000fda0004701070 */
[----:B------:R-:W-:Y:S05]  /*0300*/  @P0 BRA P1, `(.L_x_2) ;  /* 0x0000000000840947 */ /* 0x000fea0000800000 */
.L_x_1:
[----:B------:R-:W-:Y:S05]  /*0310*/  BSYNC.RECONVERGENT B6 ;  /* 0x0000000000067941 */ /* 0x000fea0003800200 */
.L_x_0:
[-C--:B------:R-:W-:Y:S01]  /*0320*/  IADD3 R11, PT, PT, R7, -R6.reuse, RZ ;  /* 0x80000006070b7210 */ /* 0x080fe20007ffe0ff */
[C---:B-1----:R-:W-:Y:S01]  /*0330*/  IMAD.WIDE R8, R6.reuse, 0x4, R4 ;  /* 0x0000000406087825 */ /* 0x042fe200078e0204 */
[----:B------:R-:W2:Y:S04]  /*0340*/  LDG.E R0, desc[UR36][R4.64+0x4] ;  /* 0x0000042404007981 */ /* 0x000ea8000c1e1900 */
[----:B------:R0:W2:Y:S01]  /*0350*/  LDG.E R17, desc[UR36][R4.64+-0x4] ;  /* 0xfffffc2404117981 */ /* 0x0000a2000c1e1900 */
[----:B------:R-:W-:Y:S02]  /*0360*/  IMAD R6, R6, R6, RZ ;  /* 0x0000000606067224 */ /* 0x000fe400078e02ff */
[----:B------:R-:W-:Y:S01]  /*0370*/  IMAD.WIDE R10, R11, 0x4, R2 ;  /* 0x000000040b0a7825 */ /* 0x000fe200078e0202 */
[----:B------:R-:W3:Y:S03]  /*0380*/  LDG.E R9, desc[UR36][R8.64] ;  /* 0x0000002408097981 */ /* 0x000ee6000c1e1900 */
[----:B------:R-:W-:-:S02]  /*0390*/  IMAD.IADD R15, R7, 0x1, -R6 ;  /* 0x00000001070f7824 */ /* 0x000fc400078e0a06 */
[----:B------:R-:W-:Y:S01]  /*03a0*/  IMAD.WIDE.U32 R12, R6, 0x4, R4 ;  /* 0x00000004060c7825 */ /* 0x000fe200078e0004 */
[----:B------:R-:W4:Y:S03]  /*03b0*/  LDG.E R11, desc[UR36][R10.64] ;  /* 0x000000240a0b7981 */ /* 0x000f26000c1e1900 */
[----:B------:R-:W-:Y:S02]  /*03c0*/  IMAD.WIDE R2, R15, 0x4, R2 ;  /* 0x000000040f027825 */ /* 0x000fe400078e0202 */
[----:B------:R-:W5:Y:S01]  /*03d0*/  LDG.E R13, desc[UR36][R12.64] ;  /* 0x000000240c0d7981 */ /* 0x000f62000c1e1900 */
[----:B------:R-:W0:Y:S03]  /*03e0*/  LDC.64 R14, c[0x0][0x380] ;  /* 0x0000e000ff0e7b82 */ /* 0x000e260000000a00 */
[----:B------:R-:W5:Y:S01]  /*03f0*/  LDG.E R3, desc[UR36][R2.64] ;  /* 0x0000002402037981 */ /* 0x000f62000c1e1900 */
[C---:B------:R-:W-:Y:S01]  /*0400*/  ISETP.NE.AND P0, PT, R7.reuse, 0x8d, PT ;  /* 0x0000008d0700780c */ /* 0x040fe20003f05270 */
[----:B0-----:R-:W-:-:S04]  /*0410*/  IMAD.WIDE R4, R7, 0x4, R14 ;  /* 0x0000000407047825 */ /* 0x001fc800078e020e */
[----:B--2---:R-:W-:-:S04]  /*0420*/  FADD R0, R0, R17 ;  /* 0x0000001100007221 */ /* 0x004fc80000000000 */
[----:B---3--:R-:W-:-:S04]  /*0430*/  FADD R0, R0, R9 ;  /* 0x0000000900007221 */ /* 0x008fc80000000000 */
[----:B----4-:R-:W-:-:S04]  /*0440*/  FADD R0, R0, R11 ;  /* 0x0000000b00007221 */ /* 0x010fc80000000000 */
[----:B-----5:R-:W-:-:S04]  /*0450*/  FADD R0, R0, R13 ;  /* 0x0000000d00007221 */ /* 0x020fc80000000000 */
[----:B------:R-:W-:-:S05]  /*0460*/  FADD R7, R0, R3 ;  /* 0x0000000300077221 */ /* 0x000fca0000000000 */
[----:B------:R0:W-:Y:S01]  /*0470*/  STG.E desc[UR36][R4.64], R7 ;  /* 0x0000000704007986 */ /* 0x0001e2000c101924 */
[----:B------:R-:W-:Y:S05]  /*0480*/  @P0 EXIT ;  /* 0x000000000000094d */ /* 0x000fea0003800000 */
[----:B------:R-:W-:Y:S01]  /*0490*/  MOV R0, 0x0 ;  /* 0x0000000000007802 */ /* 0x000fe20000000f00 */
[----:B------:R-:W1:Y:S01]  /*04a0*/  LDCU.64 UR4, c[0x4][0x8] ;  /* 0x01000100ff0477ac */ /* 0x000e620008000a00 */
[----:B0-----:R-:W-:Y:S02]  /*04b0*/  CS2R R6, SRZ ;  /* 0x0000000000067805 */ /* 0x001fe4000001ff00 */
[----:B------:R0:W2:Y:S01]  /*04c0*/  LDC.64 R2, c[0x4][R0] ;  /* 0x0100000000027b82 */ /* 0x0000a20000000a00 */
[----:B-1----:R-:W-:Y:S02]  /*04d0*/  MOV R4, UR4 ;  /* 0x0000000400047c02 */ /* 0x002fe40008000f00 */
[----:B0-----:R-:W-:-:S07]  /*04e0*/  MOV R5, UR5 ;  /* 0x0000000500057c02 */ /* 0x001fce0008000f00 */
[----:B------:R-:W-:-:S07]  /*04f0*/  LEPC R20, `(.L_x_3) ;  /* 0x000000001014794e */ /* 0x000fce0000000000 */
[----:B--2---:R-:W-:Y:S05]  /*0500*/  CALL.ABS.NOINC R2 ;  /* 0x0000000002007343 */ /* 0x004fea0003c00000 */
.L_x_3:
[----:B------:R-:W-:Y:S05]  /*0510*/  EXIT ;  /* 0x000000000000794d */ /* 0x000fea0003800000 */
.L_x_2:
[C---:B------:R-:W-:Y:S01]  /*0520*/  IMAD R6, R9.reuse, 0x4, R8 ;  /* 0x0000000409067824 */ /* 0x040fe200078e0208 */
[----:B------:R-:W-:Y:S01]  /*0530*/  IADD3 R2, PT, PT, R0, -R9, RZ ;  /* 0x8000000900027210 */ /* 0x000fe20007ffe0ff */
[----:B------:R-:W-:Y:S01]  /*0540*/  LDS R4, [R8+0x4] ;  /* 0x0000040008047984 */ /* 0x000fe20000000800 */
[----:B------:R-:W-:Y:S01]  /*0550*/  IMAD R3, R9, R10, RZ ;  /* 0x0000000a09037224 */ /* 0x000fe200078e02ff */
[----:B------:R-:W-:Y:S02]  /*0560*/  ISETP.NE.AND P0, PT, R7, 0x8d, PT ;  /* 0x0000008d0700780c */ /* 0x000fe40003f05270 */
[----:B------:R-:W0:Y:S01]  /*0570*/  LDS R5, [R8+-0x4] ;  /* 0xfffffc0008057984 */ /* 0x000e220000000800 */
[----:B------:R-:W-:Y:S01]  /*0580*/  LEA R10, R2, UR38, 0x2 ;  /* 0x00000026020a7c11 */ /* 0x000fe2000f8e10ff */
[----:B------:R-:W-:Y:S01]  /*0590*/  IMAD.IADD R0, R0, 0x1, -R3 ;  /* 0x0000000100007824 */ /* 0x000fe200078e0a03 */
[----:B------:R-:W-:Y:S01]  /*05a0*/  LEA R12, R3, R8, 0x2 ;  /* 0x00000008030c7211 */ /* 0x000fe200078e10ff */
[----:B------:R-:W2:Y:S01]  /*05b0*/  LDS R9, [R6] ;  /* 0x0000000006097984 */ /* 0x000ea20000000800 */
[----:B------:R-:W3:Y:S02]  /*05c0*/  LDC.64 R2, c[0x0][0x380] ;  /* 0x0000e000ff027b82 */ /* 0x000ee40000000a00 */
[----:B------:R-:W-:Y:S01]  /*05d0*/  LEA R0, R0, UR38, 0x2 ;  /* 0x0000002600007c11 */ /* 0x000fe2000f8e10ff */
[----:B------:R-:W4:Y:S04]  /*05e0*/  LDS R11, [R10] ;  /* 0x000000000a0b7984 */ /* 0x000f280000000800 */
[----:B------:R-:W5:Y:S04]  /*05f0*/  LDS R13, [R12] ;  /* 0x000000000c0d7984 */ /* 0x000f680000000800 */
[----:B-1----:R-:W1:Y:S01]  /*0600*/  LDS R15, [R0] ;  /* 0x00000000000f7984 */ /* 0x002e620000000800 */
[----:B---3--:R-:W-:-:S04]  /*0610*/  IMAD.WIDE R2, R7, 0x4, R2 ;  /* 0x0000000407027825 */ /* 0x008fc800078e0202 */
[----:B0-----:R-:W-:-:S04]  /*0620*/  FADD R4, R4, R5 ;  /* 0x0000000504047221 */ /* 0x001fc80000000000 */
[----:B--2---:R-:W-:-:S04]  /*0630*/  FADD R4, R4, R9 ;  /* 0x0000000904047221 */ /* 0x004fc80000000000 */
[----:B----4-:R-:W-:-:S04]  /*0640*/  FADD R4, R4, R11 ;  /* 0x0000000b04047221 */ /* 0x010fc80000000000 */
[----:B-----5:R-:W-:-:S04]  /*0650*/  FADD R4, R4, R13 ;  /* 0x0000000d04047221 */ /* 0x020fc80000000000 */
[----:B-1----:R-:W-:-:S05]  /*0660*/  FADD R15, R4, R15 ;  /* 0x0000000f040f7221 */ /* 0x002fca0000000000 */
[----:B------:R0:W-:Y:S01]  /*0670*/  STG.E desc[UR36][R2.64], R15 ;  /* 0x0000000f02007986 */ /* 0x0001e2000c101924 */
[----:B------:R-:W-:Y:S05]  /*0680*/  @P0 EXIT ;  /* 0x000000000000094d */ /* 0x000fea0003800000 */
[----:B------:R-:W-:Y:S01]  /*0690*/  MOV R0, 0x0 ;  /* 0x0000000000007802 */ /* 0x000fe20000000f00 */
[----:B------:R-:W1:Y:S01]  /*06a0*/  LDCU.64 UR4, c[0x4][0x10] ;  /* 0x01000200ff0477ac */ /* 0x000e620008000a00 */
[----:B------:R-:W-:Y:S02]  /*06b0*/  CS2R R6, SRZ ;  /* 0x0000000000067805 */ /* 0x000fe4000001ff00 */
[----:B0-----:R0:W2:Y:S01]  /*06c0*/  LDC.64 R2, c[0x4][R0] ;  /* 0x0100000000027b82 */ /* 0x0010a20000000a00 */
[----:B-1----:R-:W-:Y:S02]  /*06d0*/  MOV R4, UR4 ;  /* 0x0000000400047c02 */ /* 0x002fe40008000f00 */
[----:B0-----:R-:W-:-:S07]  /*06e0*/  MOV R5, UR5 ;  /* 0x0000000500057c02 */ /* 0x001fce0008000f00 */
[----:B------:R-:W-:-:S07]  /*06f0*/  LEPC R20, `(.L_x_4) ;  /* 0x000000001014794e */ /* 0x000fce0000000000 */
[----:B--2---:R-:W-:Y:S05]  /*0700*/  CALL.ABS.NOINC R2 ;  /* 0x0000000002007343 */ /* 0x004fea0003c00000 */
.L_x_4:
[----:B------:R-:W-:Y:S05]  /*0710*/  EXIT ;  /* 0x000000000000794d */ /* 0x000fea0003800000 */
.L_x_5:
[----:B------:R-:W-:-:S00]  /*0720*/  BRA `(.L_x_5) ;  /* 0xfffffffc00fc7947 */ /* 0x000fc0000383ffff */
[----:B------:R-:W-:-:S00]  /*0730*/  NOP ;  /* 0x0000000000007918 */ /* 0x000fc00000000000 */
        /* <DEDUP_REMOVED lines=12> */
.L_x_6:


//--------------------- .nv.global.init           --------------------------
	.section	.nv.global.init,"aw",@progbits
.nv.global.init:
	.type		$str,@object
	.size		$str,($str$1 - $str)
$str:
        /*0000*/ 	.byte	0x65, 0x64, 0x67, 0x65, 0x20, 0x0a, 0x00
	.type		$str$1,@object
	.size		$str$1,(.L_1 - $str$1)
$str$1:
        /*0007*/ 	.byte	0x63, 0x65, 0x6e, 0x74, 0x65, 0x72, 0x20, 0x0a, 0x00
.L_1:


//--------------------- .nv.shared._Z18f_jocobiRelaxationPfS_i --------------------------
	.section	.nv.shared._Z18f_jocobiRelaxationPfS_i,"aw",@nobits
	.sectionflags	@""
	.align	4
.nv.shared._Z18f_jocobiRelaxationPfS_i:
	.zero		5120


//--------------------- .nv.shared.reserved.0     --------------------------
	.section	.nv.shared.reserved.0,"aw",@nobits
	.weak		__nv_reservedSMEM_offset_0_alias
	.size		__nv_reservedSMEM_offset_0_alias, 0, 64
	.other		__nv_reservedSMEM_offset_0_alias,@"STO_CUDA_RESERVED_SHARED STV_DEFAULT"
__nv_reservedSMEM_offset_0_alias:
	.zero		0
	.zero		64


//--------------------- .nv.constant0._Z18f_jocobiRelaxationPfS_i --------------------------
	.section	.nv.constant0._Z18f_jocobiRelaxationPfS_i,"a",@progbits
	.sectionflags	@""
	.align	4
.nv.constant0._Z18f_jocobiRelaxationPfS_i:
	.zero		916


//--------------------- SYMBOLS --------------------------

	.type		.nv.reservedSmem.offset0,@object
	.size		.nv.reservedSmem.offset0,0x4
	.type		.nv.reservedSmem.cap,@object
	.size		.nv.reservedSmem.cap,0x4
	.type		vprintf,@function
